	.headerflags	@"EF_CUDA_TEXMODE_UNIFIED EF_CUDA_64BIT_ADDRESS EF_CUDA_ACCELERATORS EF_CUDA_SM90 EF_CUDA_VIRTUAL_SM(EF_CUDA_SM90)"
	.elftype	@"ET_EXEC"


//--------------------- .nv.info                  --------------------------
	.section	.nv.info,"",@"SHT_CUDA_INFO"
	.align	4


	//----- nvinfo : EIATTR_REGCOUNT
	.align		4
        /*0000*/ 	.byte	0x04, 0x2f
        /*0002*/ 	.short	(.L_3 - .L_2)
	.align		4
.L_2:
        /*0004*/ 	.word	index@(triton_per_fused__weight_norm_interface_32)
        /*0008*/ 	.word	0x00000015


	//----- nvinfo : EIATTR_MIN_STACK_SIZE
	.align		4
.L_3:
        /*000c*/ 	.byte	0x04, 0x12
        /*000e*/ 	.short	(.L_5 - .L_4)
	.align		4
.L_4:
        /*0010*/ 	.word	index@(triton_per_fused__weight_norm_interface_32)
        /*0014*/ 	.word	0x00000000


	//----- nvinfo : EIATTR_FRAME_SIZE
	.align		4
.L_5:
        /*0018*/ 	.byte	0x04, 0x11
        /*001a*/ 	.short	(.L_7 - .L_6)
	.align		4
.L_6:
        /*001c*/ 	.word	index@(triton_per_fused__weight_norm_interface_32)
        /*0020*/ 	.word	0x00000000


	//----- nvinfo : EIATTR_MIN_STACK_SIZE
	.align		4
.L_7:
        /*0024*/ 	.byte	0x04, 0x12
        /*0026*/ 	.short	(.L_9 - .L_8)
	.align		4
.L_8:
        /*0028*/ 	.word	index@(triton_per_fused__weight_norm_interface_32)
        /*002c*/ 	.word	0x00000000
.L_9:


//--------------------- .nv.info.triton_per_fused__weight_norm_interface_32 --------------------------
	.section	.nv.info.triton_per_fused__weight_norm_interface_32,"",@"SHT_CUDA_INFO"
	.sectionflags	@""
	.align	4


	//----- nvinfo : EIATTR_CUDA_API_VERSION
	.align		4
        /*0000*/ 	.byte	0x04, 0x37
        /*0002*/ 	.short	(.L_11 - .L_10)
.L_10:
        /*0004*/ 	.word	0x0000007c


	//----- nvinfo : EIATTR_KPARAM_INFO
	.align		4
.L_11:
        /*0008*/ 	.byte	0x04, 0x17
        /*000a*/ 	.short	(.L_13 - .L_12)
.L_12:
        /*000c*/ 	.word	0x00000000
        /*0010*/ 	.short	0x0006
        /*0012*/ 	.short	0x002c
        /*0014*/ 	.byte	0x00, 0xf0, 0x11, 0x00


	//----- nvinfo : EIATTR_KPARAM_INFO
	.align		4
.L_13:
        /*0018*/ 	.byte	0x04, 0x17
        /*001a*/ 	.short	(.L_15 - .L_14)
.L_14:
        /*001c*/ 	.word	0x00000000
        /*0020*/ 	.short	0x0005
        /*0022*/ 	.short	0x0028
        /*0024*/ 	.byte	0x00, 0xf0, 0x11, 0x00


	//----- nvinfo : EIATTR_KPARAM_INFO
	.align		4
.L_15:
        /*0028*/ 	.byte	0x04, 0x17
        /*002a*/ 	.short	(.L_17 - .L_16)
.L_16:
        /*002c*/ 	.word	0x00000000
        /*0030*/ 	.short	0x0004
        /*0032*/ 	.short	0x0020
        /*0034*/ 	.byte	0x00, 0xf4, 0x21, 0x00


	//----- nvinfo : EIATTR_KPARAM_INFO
	.align		4
.L_17:
        /*0038*/ 	.byte	0x04, 0x17
        /*003a*/ 	.short	(.L_19 - .L_18)
.L_18:
        /*003c*/ 	.word	0x00000000
        /*0040*/ 	.short	0x0003
        /*0042*/ 	.short	0x0018
        /*0044*/ 	.byte	0x00, 0xf4, 0x21, 0x00


	//----- nvinfo : EIATTR_KPARAM_INFO
	.align		4
.L_19:
        /*0048*/ 	.byte	0x04, 0x17
        /*004a*/ 	.short	(.L_21 - .L_20)
.L_20:
        /*004c*/ 	.word	0x00000000
        /*0050*/ 	.short	0x0002
        /*0052*/ 	.short	0x0010
        /*0054*/ 	.byte	0x00, 0xf4, 0x21, 0x00


	//----- nvinfo : EIATTR_KPARAM_INFO
	.align		4
.L_21:
        /*0058*/ 	.byte	0x04, 0x17
        /*005a*/ 	.short	(.L_23 - .L_22)
.L_22:
        /*005c*/ 	.word	0x00000000
        /*0060*/ 	.short	0x0001
        /*0062*/ 	.short	0x0008
        /*0064*/ 	.byte	0x00, 0xf4, 0x21, 0x00


	//----- nvinfo : EIATTR_KPARAM_INFO
	.align		4
.L_23:
        /*0068*/ 	.byte	0x04, 0x17
        /*006a*/ 	.short	(.L_25 - .L_24)
.L_24:
        /*006c*/ 	.word	0x00000000
        /*0070*/ 	.short	0x0000
        /*0072*/ 	.short	0x0000
        /*0074*/ 	.byte	0x00, 0xf4, 0x21, 0x00


	//----- nvinfo : EIATTR_SPARSE_MMA_MASK
	.align		4
.L_25:
        /*0078*/ 	.byte	0x03, 0x50
        /*007a*/ 	.short	0x0000


	//----- nvinfo : EIATTR_MAXREG_COUNT
	.align		4
        /*007c*/ 	.byte	0x03, 0x1b
        /*007e*/ 	.short	0x00ff


	//----- nvinfo : EIATTR_COOP_GROUP_MASK_REGIDS
	.align		4
        /*0080*/ 	.byte	0x04, 0x29
        /*0082*/ 	.short	(.L_27 - .L_26)


	//   ....[0]....
.L_26:
        /*0084*/ 	.word	0xffffffff


	//   ....[1]....
        /*0088*/ 	.word	0xffffffff


	//   ....[2]....
        /*008c*/ 	.word	0xffffffff


	//   ....[3]....
        /*0090*/ 	.word	0xffffffff


	//   ....[4]....
        /*0094*/ 	.word	0xffffffff


	//   ....[5]....
        /*0098*/ 	.word	0xffffffff


	//   ....[6]....
        /*009c*/ 	.word	0xffffffff


	//   ....[7]....
        /*00a0*/ 	.word	0xffffffff


	//----- nvinfo : EIATTR_COOP_GROUP_INSTR_OFFSETS
	.align		4
.L_27:
        /*00a4*/ 	.byte	0x04, 0x28
        /*00a6*/ 	.short	(.L_29 - .L_28)


	//   ....[0]....
.L_28:
        /*00a8*/ 	.word	0x000001d0


	//   ....[1]....
        /*00ac*/ 	.word	0x00000200


	//   ....[2]....
        /*00b0*/ 	.word	0x00000220


	//   ....[3]....
        /*00b4*/ 	.word	0x00000240


	//   ....[4]....
        /*00b8*/ 	.word	0x00000260


	//   ....[5]....
        /*00bc*/ 	.word	0x000002d0


	//   ....[6]....
        /*00c0*/ 	.word	0x000002f0


	//   ....[7]....
        /*00c4*/ 	.word	0x00000320


	//----- nvinfo : EIATTR_EXIT_INSTR_OFFSETS
	.align		4
.L_29:
        /*00c8*/ 	.byte	0x04, 0x1c
        /*00ca*/ 	.short	(.L_31 - .L_30)


	//   ....[0]....
.L_30:
        /*00cc*/ 	.word	0x00000510


	//   ....[1]....
        /*00d0*/ 	.word	0x00000530


	//----- nvinfo : EIATTR_REQNTID
	.align		4
.L_31:
        /*00d4*/ 	.byte	0x04, 0x10
        /*00d6*/ 	.short	(.L_33 - .L_32)
.L_32:
        /*00d8*/ 	.word	0x00000100
        /*00dc*/ 	.word	0x00000001
        /*00e0*/ 	.word	0x00000001


	//----- nvinfo : EIATTR_CBANK_PARAM_SIZE
	.align		4
.L_33:
        /*00e4*/ 	.byte	0x03, 0x19
        /*00e6*/ 	.short	0x0030


	//----- nvinfo : EIATTR_PARAM_CBANK
	.align		4
        /*00e8*/ 	.byte	0x04, 0x0a
        /*00ea*/ 	.short	(.L_35 - .L_34)
	.align		4
.L_34:
        /*00ec*/ 	.word	index@(.nv.constant0.triton_per_fused__weight_norm_interface_32)
        /*00f0*/ 	.short	0x0210
        /*00f2*/ 	.short	0x0030


	//----- nvinfo : EIATTR_SW_WAR
	.align		4
.L_35:
        /*00f4*/ 	.byte	0x04, 0x36
        /*00f6*/ 	.short	(.L_37 - .L_36)
.L_36:
        /*00f8*/ 	.word	0x00000008
.L_37:


//--------------------- .nv.callgraph             --------------------------
	.section	.nv.callgraph,"",@"SHT_CUDA_CALLGRAPH"
	.align	4
	.sectionentsize	8
	.align		4
        /*0000*/ 	.word	0x00000000
	.align		4
        /*0004*/ 	.word	0xffffffff
	.align		4
        /*0008*/ 	.word	0x00000000
	.align		4
        /*000c*/ 	.word	0xfffffffe
	.align		4
        /*0010*/ 	.word	0x00000000
	.align		4
        /*0014*/ 	.word	0xfffffffd
	.align		4
        /*0018*/ 	.word	0x00000000
	.align		4
        /*001c*/ 	.word	0xfffffffc


//--------------------- .nv.constant4             --------------------------
	.section	.nv.constant4,"a",@progbits
	.align	8
	.align		8
.nv.constant4:
        /*0000*/ 	.dword	_$_str
	.align		8
        /*0008*/ 	.dword	_$_str_$_2


//--------------------- .text.triton_per_fused__weight_norm_interface_32 --------------------------
	.section	.text.triton_per_fused__weight_norm_interface_32,"ax",@progbits
	.sectionflags	@"SHF_BARRIERS=1"
	.align	128
        .global         triton_per_fused__weight_norm_interface_32
        .type           triton_per_fused__weight_norm_interface_32,@function
        .size           triton_per_fused__weight_norm_interface_32,(.L_x_1 - triton_per_fused__weight_norm_interface_32)
        .other          triton_per_fused__weight_norm_interface_32,@"STO_CUDA_ENTRY STV_DEFAULT"
triton_per_fused__weight_norm_interface_32:
.text.triton_per_fused__weight_norm_interface_32:
[----:B------:R-:W0:Y:S02]  /*0000*/  LDC R1, c[0x0][0x28] ;  /* 0x00000a00ff017b82 */ /* 0x000e240000000800 */
[----:B------:R-:W1:Y:S01]  /*0010*/  S2R R14, SR_TID.X ;  /* 0x00000000000e7919 */ /* 0x000e620000002100 */
[----:B------:R-:W2:Y:S01]  /*0020*/  LDC.64 R10, c[0x0][0x218] ;  /* 0x00008600ff0a7b82 */ /* 0x000ea20000000a00 */
[----:B------:R-:W-:Y:S01]  /*0030*/  CS2R R6, SRZ ;  /* 0x0000000000067805 */ /* 0x000fe2000001ff00 */
[----:B------:R-:W-:Y:S01]  /*0040*/  ULDC.64 UR6, c[0x0][0x208] ;  /* 0x0000820000067ab9 */ /* 0x000fe20000000a00 */
[----:B------:R-:W3:Y:S01]  /*0050*/  S2R R8, SR_CTAID.X ;  /* 0x0000000000087919 */ /* 0x000ee20000002500 */
[----:B-1----:R-:W-:-:S04]  /*0060*/  SHF.L.U32 R2, R14, 0x2, RZ ;  /* 0x000000020e027819 */ /* 0x002fc800000006ff */
[----:B------:R-:W-:-:S04]  /*0070*/  LOP3.LUT R5, R2, 0x3fc, RZ, 0xc0, !PT ;  /* 0x000003fc02057812 */ /* 0x000fc800078ec0ff */
[----:B------:R-:W-:Y:S01]  /*0080*/  ISETP.GE.U32.AND P1, PT, R5, 0x290, PT ;  /* 0x000002900500780c */ /* 0x000fe20003f26070 */
[----:B---3--:R-:W-:Y:S01]  /*0090*/  IMAD R0, R8, 0x290, R5 ;  /* 0x0000029008007824 */ /* 0x008fe200078e0205 */
[----:B------:R-:W-:-:S03]  /*00a0*/  CS2R R4, SRZ ;  /* 0x0000000000047805 */ /* 0x000fc6000001ff00 */
[----:B--2---:R-:W-:-:S08]  /*00b0*/  IMAD.WIDE R10, R0, 0x4, R10 ;  /* 0x00000004000a7825 */ /* 0x004fd000078e020a */
[----:B------:R1:W2:Y:S02]  /*00c0*/  @!P1 LDG.E.128 R4, desc[UR6][R10.64] ;  /* 0x000000060a049981 */ /* 0x0002a4000c1e1d00 */
[----:B-1----:R-:W1:Y:S08]  /*00d0*/  LDC.64 R10, c[0x0][0x220] ;  /* 0x00008800ff0a7b82 */ /* 0x002e700000000a00 */
[----:B------:R-:W3:Y:S01]  /*00e0*/  S2UR UR5, SR_CgaCtaId ;  /* 0x00000000000579c3 */ /* 0x000ee20000008800 */
[----:B-1----:R-:W-:Y:S01]  /*00f0*/  IMAD.WIDE R10, R8, 0x4, R10 ;  /* 0x00000004080a7825 */ /* 0x002fe200078e020a */
[----:B------:R-:W-:Y:S01]  /*0100*/  LOP3.LUT P0, RZ, R14, 0x1f, RZ, 0xc0, !PT ;  /* 0x0000001f0eff7812 */ /* 0x000fe2000780c0ff */
[----:B------:R-:W-:-:S02]  /*0110*/  UMOV UR4, 0x400 ;  /* 0x0000040000047882 */ /* 0x000fc40000000000 */
[----:B---3--:R-:W-:Y:S01]  /*0120*/  UPRMT UR4, UR5, 0x654, UR4 ;  /* 0x0000065405047896 */ /* 0x008fe20008000004 */
[----:B------:R-:W-:Y:S02]  /*0130*/  ISETP.GE.AND P2, PT, R14, 0x8, PT ;  /* 0x000000080e00780c */ /* 0x000fe40003f46270 */
[----:B--2---:R-:W-:Y:S02]  /*0140*/  SEL R5, R5, RZ, !P1 ;  /* 0x000000ff05057207 */ /* 0x004fe40004800000 */
[----:B------:R-:W-:Y:S02]  /*0150*/  SEL R4, R4, RZ, !P1 ;  /* 0x000000ff04047207 */ /* 0x000fe40004800000 */
[----:B------:R-:W-:Y:S01]  /*0160*/  SEL R6, R6, RZ, !P1 ;  /* 0x000000ff06067207 */ /* 0x000fe20004800000 */
[----:B------:R-:W-:Y:S01]  /*0170*/  FMUL R9, R5, R5 ;  /* 0x0000000505097220 */ /* 0x000fe20000400000 */
[----:B------:R-:W-:-:S03]  /*0180*/  SEL R7, R7, RZ, !P1 ;  /* 0x000000ff07077207 */ /* 0x000fc60004800000 */
[----:B------:R-:W-:-:S04]  /*0190*/  FFMA R9, R4, R4, R9 ;  /* 0x0000000404097223 */ /* 0x000fc80000000009 */
[----:B------:R-:W-:-:S04]  /*01a0*/  FFMA R12, R6, R6, R9 ;  /* 0x00000006060c7223 */ /* 0x000fc80000000009 */
[----:B------:R-:W-:-:S05]  /*01b0*/  FFMA R12, R7, R7, R12 ;  /* 0x00000007070c7223 */ /* 0x000fca000000000c */
[----:B------:R-:W-:-:S05]  /*01c0*/  FSEL R12, R12, RZ, !P1 ;  /* 0x000000ff0c0c7208 */ /* 0x000fca0004800000 */
[----:B------:R-:W1:Y:S02]  /*01d0*/  SHFL.BFLY PT, R9, R12, 0x10, 0x1f ;  /* 0x0e001f000c097f89 */ /* 0x000e6400000e0000 */
[----:B-1----:R-:W-:Y:S02]  /*01e0*/  FADD R13, R12, R9 ;  /* 0x000000090c0d7221 */ /* 0x002fe40000000000 */
[----:B------:R1:W2:Y:S04]  /*01f0*/  LDG.E.EL R9, desc[UR6][R10.64] ;  /* 0x000000060a097981 */ /* 0x0002a8000c2e1900 */
[----:B------:R-:W3:Y:S02]  /*0200*/  SHFL.BFLY PT, R16, R13, 0x8, 0x1f ;  /* 0x0d001f000d107f89 */ /* 0x000ee400000e0000 */
[----:B---3--:R-:W-:-:S05]  /*0210*/  FADD R16, R13, R16 ;  /* 0x000000100d107221 */ /* 0x008fca0000000000 */
[----:B------:R-:W3:Y:S02]  /*0220*/  SHFL.BFLY PT, R15, R16, 0x4, 0x1f ;  /* 0x0c801f00100f7f89 */ /* 0x000ee400000e0000 */
[----:B---3--:R-:W-:-:S05]  /*0230*/  FADD R15, R16, R15 ;  /* 0x0000000f100f7221 */ /* 0x008fca0000000000 */
[----:B------:R-:W3:Y:S02]  /*0240*/  SHFL.BFLY PT, R18, R15, 0x2, 0x1f ;  /* 0x0c401f000f127f89 */ /* 0x000ee400000e0000 */
[----:B---3--:R-:W-:-:S05]  /*0250*/  FADD R18, R15, R18 ;  /* 0x000000120f127221 */ /* 0x008fca0000000000 */
[----:B------:R-:W3:Y:S01]  /*0260*/  SHFL.BFLY PT, R17, R18, 0x1, 0x1f ;  /* 0x0c201f0012117f89 */ /* 0x000ee200000e0000 */
[----:B------:R-:W-:-:S04]  /*0270*/  SHF.R.U32.HI R12, RZ, 0x3, R14 ;  /* 0x00000003ff0c7819 */ /* 0x000fc8000001160e */
[----:B------:R-:W-:Y:S01]  /*0280*/  LOP3.LUT R12, R12, 0x1c, RZ, 0xc0, !PT ;  /* 0x0000001c0c0c7812 */ /* 0x000fe200078ec0ff */
[----:B---3--:R-:W-:-:S05]  /*0290*/  FADD R17, R18, R17 ;  /* 0x0000001112117221 */ /* 0x008fca0000000000 */
[----:B------:R-:W-:Y:S01]  /*02a0*/  @!P0 STS [R12+UR4], R17 ;  /* 0x000000110c008988 */ /* 0x000fe20008000804 */
[----:B------:R-:W-:Y:S06]  /*02b0*/  BAR.SYNC.DEFER_BLOCKING 0x0 ;  /* 0x0000000000007b1d */ /* 0x000fec0000010000 */
[----:B------:R-:W1:Y:S04]  /*02c0*/  @!P2 LDS R3, [R2+UR4] ;  /* 0x000000040203a984 */ /* 0x000e680008000800 */
[----:B-1----:R-:W1:Y:S02]  /*02d0*/  SHFL.BFLY PT, R10, R3, 0x4, 0x1f ;  /* 0x0c801f00030a7f89 */ /* 0x002e6400000e0000 */
[----:B-1----:R-:W-:-:S05]  /*02e0*/  FADD R10, R3, R10 ;  /* 0x0000000a030a7221 */ /* 0x002fca0000000000 */
[----:B------:R-:W1:Y:S01]  /*02f0*/  SHFL.BFLY PT, R11, R10, 0x2, 0x1f ;  /* 0x0c401f000a0b7f89 */ /* 0x000e6200000e0000 */
[----:B------:R-:W-:Y:S01]  /*0300*/  LOP3.LUT P0, RZ, R14, 0x7, RZ, 0xc0, !PT ;  /* 0x000000070eff7812 */ /* 0x000fe2000780c0ff */
[----:B-1----:R-:W-:-:S05]  /*0310*/  FADD R11, R10, R11 ;  /* 0x0000000b0a0b7221 */ /* 0x002fca0000000000 */
[----:B------:R-:W1:Y:S01]  /*0320*/  SHFL.BFLY PT, R16, R11, 0x1, 0x1f ;  /* 0x0c201f000b107f89 */ /* 0x000e6200000e0000 */
[----:B------:R-:W-:Y:S01]  /*0330*/  ISETP.LT.AND P0, PT, R14, 0x8, !P0 ;  /* 0x000000080e00780c */ /* 0x000fe20004701270 */
[----:B-1----:R-:W-:-:S12]  /*0340*/  FADD R15, R11, R16 ;  /* 0x000000100b0f7221 */ /* 0x002fd80000000000 */
[----:B------:R1:W-:Y:S01]  /*0350*/  @P0 STS [R2+UR4], R15 ;  /* 0x0000000f02000988 */ /* 0x0003e20008000804 */
[----:B------:R-:W-:Y:S08]  /*0360*/  BAR.SYNC.DEFER_BLOCKING 0x0 ;  /* 0x0000000000007b1d */ /* 0x000ff00000010000 */
[----:B-1----:R-:W1:Y:S01]  /*0370*/  LDC.64 R2, c[0x0][0x230] ;  /* 0x00008c00ff027b82 */ /* 0x002e620000000a00 */
[----:B------:R-:W3:Y:S02]  /*0380*/  LDS R12, [UR4] ;  /* 0x00000004ff0c7984 */ /* 0x000ee40008000800 */
[----:B---3--:R-:W-:-:S05]  /*0390*/  FADD R16, RZ, R12 ;  /* 0x0000000cff107221 */ /* 0x008fca0000000000 */
[----:B------:R-:W3:Y:S01]  /*03a0*/  LDC.64 R12, c[0x0][0x210] ;  /* 0x00008400ff0c7b82 */ /* 0x000ee20000000a00 */
[----:B------:R-:W4:Y:S07]  /*03b0*/  MUFU.SQRT R17, R16 ;  /* 0x0000001000117308 */ /* 0x000f2e0000002000 */
[----:B------:R-:W-:Y:S01]  /*03c0*/  BAR.SYNC.DEFER_BLOCKING 0x0 ;  /* 0x0000000000007b1d */ /* 0x000fe20000010000 */
[C---:B----4-:R-:W-:Y:S01]  /*03d0*/  FSETP.GEU.AND P2, PT, R17.reuse, 1.175494350822287508e-38, PT ;  /* 0x008000001100780b */ /* 0x050fe20003f4e000 */
[C---:B------:R-:W-:Y:S01]  /*03e0*/  FMUL R10, R17.reuse, 0.25 ;  /* 0x3e800000110a7820 */ /* 0x040fe20000400000 */
[----:B------:R-:W-:-:S04]  /*03f0*/  FSETP.GT.AND P0, PT, R17, 8.50705917302346158658e+37, PT ;  /* 0x7e8000001100780b */ /* 0x000fc80003f04000 */
[----:B------:R-:W-:Y:S02]  /*0400*/  FSEL R18, R10, R17, P0 ;  /* 0x000000110a127208 */ /* 0x000fe40000000000 */
[----:B------:R-:W4:Y:S05]  /*0410*/  LDC.64 R10, c[0x0][0x228] ;  /* 0x00008a00ff0a7b82 */ /* 0x000f2a0000000a00 */
[----:B------:R-:W-:-:S06]  /*0420*/  @!P2 FMUL R18, R18, 16777216 ;  /* 0x4b8000001212a820 */ /* 0x000fcc0000400000 */
[----:B------:R-:W5:Y:S01]  /*0430*/  MUFU.RCP R18, R18 ;  /* 0x0000001200127308 */ /* 0x000f620000001000 */
[----:B--2---:R-:W-:Y:S01]  /*0440*/  @P0 FMUL R9, R9, 0.25 ;  /* 0x3e80000009090820 */ /* 0x004fe20000400000 */
[----:B------:R-:W-:-:S03]  /*0450*/  LOP3.LUT P0, RZ, R14, 0xff, RZ, 0xc0, !PT ;  /* 0x000000ff0eff7812 */ /* 0x000fc6000780c0ff */
[----:B------:R-:W-:Y:S01]  /*0460*/  @!P2 FMUL R9, R9, 16777216 ;  /* 0x4b8000000909a820 */ /* 0x000fe20000400000 */
[----:B---3--:R-:W-:-:S04]  /*0470*/  IMAD.WIDE R12, R8, 0x4, R12 ;  /* 0x00000004080c7825 */ /* 0x008fc800078e020c */
[----:B-----5:R-:W-:Y:S01]  /*0480*/  FMUL R9, R18, R9 ;  /* 0x0000000912097220 */ /* 0x020fe20000400000 */
[----:B----4-:R-:W-:-:S04]  /*0490*/  IMAD.WIDE R10, R0, 0x4, R10 ;  /* 0x00000004000a7825 */ /* 0x010fc800078e020a */
[-C--:B------:R-:W-:Y:S01]  /*04a0*/  FMUL R4, R4, R9.reuse ;  /* 0x0000000904047220 */ /* 0x080fe20000400000 */
[-C--:B------:R-:W-:Y:S01]  /*04b0*/  FMUL R5, R5, R9.reuse ;  /* 0x0000000905057220 */ /* 0x080fe20000400000 */
[-C--:B------:R-:W-:Y:S01]  /*04c0*/  FMUL R6, R6, R9.reuse ;  /* 0x0000000906067220 */ /* 0x080fe20000400000 */
[----:B------:R-:W-:Y:S01]  /*04d0*/  FMUL R7, R7, R9 ;  /* 0x0000000907077220 */ /* 0x000fe20000400000 */
[----:B------:R2:W-:Y:S01]  /*04e0*/  @!P0 STG.E desc[UR6][R12.64], R17 ;  /* 0x000000110c008986 */ /* 0x0005e2000c101906 */
[----:B-1----:R-:W-:-:S03]  /*04f0*/  IMAD.WIDE R2, R0, 0x4, R2 ;  /* 0x0000000400027825 */ /* 0x002fc600078e0202 */
[----:B------:R2:W-:Y:S01]  /*0500*/  @!P1 STG.E.128 desc[UR6][R10.64], R4 ;  /* 0x000000040a009986 */ /* 0x0005e2000c101d06 */
[----:B------:R-:W-:Y:S05]  /*0510*/  @P1 EXIT ;  /* 0x000000000000194d */ /* 0x000fea0003800000 */
[----:B------:R-:W-:Y:S01]  /*0520*/  STG.E.128 desc[UR6][R2.64], R4 ;  /* 0x0000000402007986 */ /* 0x000fe2000c101d06 */
[----:B------:R-:W-:Y:S05]  /*0530*/  EXIT ;  /* 0x000000000000794d */ /* 0x000fea0003800000 */
.L_x_0:
[----:B------:R-:W-:-:S00]  /*0540*/  BRA `(.L_x_0) ;  /* 0xfffffffc00fc7947 */ /* 0x000fc0000383ffff */
[----:B------:R-:W-:-:S00]  /*0550*/  NOP ;  /* 0x0000000000007918 */ /* 0x000fc00000000000 */
        /* <DEDUP_REMOVED lines=10> */
.L_x_1:


//--------------------- .nv.global.init           --------------------------
	.section	.nv.global.init,"aw",@progbits
.nv.global.init:
	.type		_$_str,@object
	.size		_$_str,(_$_str_$_2 - _$_str)
_$_str:
        /*0000*/ 	.byte	0x5f, 0x5f, 0x43, 0x55, 0x44, 0x41, 0x5f, 0x46, 0x54, 0x5a, 0x00
	.type		_$_str_$_2,@object
	.size		_$_str_$_2,(.L_1 - _$_str_$_2)
_$_str_$_2:
        /*000b*/ 	.byte	0x5f, 0x5f, 0x43, 0x55, 0x44, 0x41, 0x5f, 0x50, 0x52, 0x45, 0x43, 0x5f, 0x53, 0x51, 0x52, 0x54
        /*001b*/ 	.byte	0x00
.L_1:


//--------------------- .nv.shared.triton_per_fused__weight_norm_interface_32 --------------------------
	.section	.nv.shared.triton_per_fused__weight_norm_interface_32,"aw",@nobits
	.sectionflags	@""
	.align	16
	.zero		1024


//--------------------- .nv.constant0.triton_per_fused__weight_norm_interface_32 --------------------------
	.section	.nv.constant0.triton_per_fused__weight_norm_interface_32,"a",@progbits
	.sectionflags	@""
	.align	4
.nv.constant0.triton_per_fused__weight_norm_interface_32:
	.zero		576
